//
// Generated by NVIDIA NVVM Compiler
//
// Compiler Build ID: CL-36424714
// Cuda compilation tools, release 13.0, V13.0.88
// Based on NVVM 20.0.0
//

.version 9.0
.target sm_100
.address_size 64

	// .globl	_Z9DisKernelPdS_S_iii

.visible .entry _Z9DisKernelPdS_S_iii(
	.param .u64 .ptr .align 1 _Z9DisKernelPdS_S_iii_param_0,
	.param .u64 .ptr .align 1 _Z9DisKernelPdS_S_iii_param_1,
	.param .u64 .ptr .align 1 _Z9DisKernelPdS_S_iii_param_2,
	.param .u32 _Z9DisKernelPdS_S_iii_param_3,
	.param .u32 _Z9DisKernelPdS_S_iii_param_4,
	.param .u32 _Z9DisKernelPdS_S_iii_param_5
)
{
	.reg .pred 	%p<11>;
	.reg .b32 	%r<27>;
	.reg .b64 	%rd<36>;
	.reg .b64 	%fd<141>;

	ld.param.u64 	%rd18, [_Z9DisKernelPdS_S_iii_param_0];
	ld.param.u64 	%rd19, [_Z9DisKernelPdS_S_iii_param_1];
	ld.param.u64 	%rd17, [_Z9DisKernelPdS_S_iii_param_2];
	ld.param.u32 	%r17, [_Z9DisKernelPdS_S_iii_param_3];
	ld.param.u32 	%r19, [_Z9DisKernelPdS_S_iii_param_4];
	ld.param.u32 	%r18, [_Z9DisKernelPdS_S_iii_param_5];
	cvta.to.global.u64 	%rd1, %rd19;
	cvta.to.global.u64 	%rd2, %rd18;
	mov.u32 	%r1, %ctaid.x;
	setp.ge.s32 	%p1, %r1, %r19;
	@%p1 bra 	$L__BB0_15;
	setp.lt.s32 	%p2, %r18, 1;
	mov.f64 	%fd140, 0d0000000000000000;
	@%p2 bra 	$L__BB0_14;
	mul.lo.s32 	%r21, %r17, %r1;
	cvt.s64.s32 	%rd3, %r21;
	and.b32  	%r2, %r18, 15;
	setp.lt.u32 	%p3, %r18, 16;
	mov.f64 	%fd140, 0d0000000000000000;
	mov.b32 	%r24, 0;
	@%p3 bra 	$L__BB0_5;
	and.b32  	%r24, %r18, 2147483632;
	neg.s32 	%r22, %r24;
	add.s64 	%rd20, %rd3, %rd2;
	add.s64 	%rd33, %rd20, 64;
	add.s64 	%rd32, %rd1, 64;
	mov.f64 	%fd140, 0d0000000000000000;
$L__BB0_4:
	.pragma "nounroll";
	ld.global.f64 	%fd18, [%rd33+-64];
	ld.global.f64 	%fd19, [%rd32+-64];
	sub.f64 	%fd20, %fd18, %fd19;
	fma.rn.f64 	%fd21, %fd20, %fd20, %fd140;
	ld.global.f64 	%fd22, [%rd33+-56];
	ld.global.f64 	%fd23, [%rd32+-56];
	sub.f64 	%fd24, %fd22, %fd23;
	fma.rn.f64 	%fd25, %fd24, %fd24, %fd21;
	ld.global.f64 	%fd26, [%rd33+-48];
	ld.global.f64 	%fd27, [%rd32+-48];
	sub.f64 	%fd28, %fd26, %fd27;
	fma.rn.f64 	%fd29, %fd28, %fd28, %fd25;
	ld.global.f64 	%fd30, [%rd33+-40];
	ld.global.f64 	%fd31, [%rd32+-40];
	sub.f64 	%fd32, %fd30, %fd31;
	fma.rn.f64 	%fd33, %fd32, %fd32, %fd29;
	ld.global.f64 	%fd34, [%rd33+-32];
	ld.global.f64 	%fd35, [%rd32+-32];
	sub.f64 	%fd36, %fd34, %fd35;
	fma.rn.f64 	%fd37, %fd36, %fd36, %fd33;
	ld.global.f64 	%fd38, [%rd33+-24];
	ld.global.f64 	%fd39, [%rd32+-24];
	sub.f64 	%fd40, %fd38, %fd39;
	fma.rn.f64 	%fd41, %fd40, %fd40, %fd37;
	ld.global.f64 	%fd42, [%rd33+-16];
	ld.global.f64 	%fd43, [%rd32+-16];
	sub.f64 	%fd44, %fd42, %fd43;
	fma.rn.f64 	%fd45, %fd44, %fd44, %fd41;
	ld.global.f64 	%fd46, [%rd33+-8];
	ld.global.f64 	%fd47, [%rd32+-8];
	sub.f64 	%fd48, %fd46, %fd47;
	fma.rn.f64 	%fd49, %fd48, %fd48, %fd45;
	ld.global.f64 	%fd50, [%rd33];
	ld.global.f64 	%fd51, [%rd32];
	sub.f64 	%fd52, %fd50, %fd51;
	fma.rn.f64 	%fd53, %fd52, %fd52, %fd49;
	ld.global.f64 	%fd54, [%rd33+8];
	ld.global.f64 	%fd55, [%rd32+8];
	sub.f64 	%fd56, %fd54, %fd55;
	fma.rn.f64 	%fd57, %fd56, %fd56, %fd53;
	ld.global.f64 	%fd58, [%rd33+16];
	ld.global.f64 	%fd59, [%rd32+16];
	sub.f64 	%fd60, %fd58, %fd59;
	fma.rn.f64 	%fd61, %fd60, %fd60, %fd57;
	ld.global.f64 	%fd62, [%rd33+24];
	ld.global.f64 	%fd63, [%rd32+24];
	sub.f64 	%fd64, %fd62, %fd63;
	fma.rn.f64 	%fd65, %fd64, %fd64, %fd61;
	ld.global.f64 	%fd66, [%rd33+32];
	ld.global.f64 	%fd67, [%rd32+32];
	sub.f64 	%fd68, %fd66, %fd67;
	fma.rn.f64 	%fd69, %fd68, %fd68, %fd65;
	ld.global.f64 	%fd70, [%rd33+40];
	ld.global.f64 	%fd71, [%rd32+40];
	sub.f64 	%fd72, %fd70, %fd71;
	fma.rn.f64 	%fd73, %fd72, %fd72, %fd69;
	ld.global.f64 	%fd74, [%rd33+48];
	ld.global.f64 	%fd75, [%rd32+48];
	sub.f64 	%fd76, %fd74, %fd75;
	fma.rn.f64 	%fd77, %fd76, %fd76, %fd73;
	ld.global.f64 	%fd78, [%rd33+56];
	ld.global.f64 	%fd79, [%rd32+56];
	sub.f64 	%fd80, %fd78, %fd79;
	fma.rn.f64 	%fd140, %fd80, %fd80, %fd77;
	add.s32 	%r22, %r22, 16;
	add.s64 	%rd33, %rd33, 128;
	add.s64 	%rd32, %rd32, 128;
	setp.ne.s32 	%p4, %r22, 0;
	@%p4 bra 	$L__BB0_4;
$L__BB0_5:
	setp.eq.s32 	%p5, %r2, 0;
	@%p5 bra 	$L__BB0_14;
	add.s64 	%rd10, %rd2, %rd3;
	and.b32  	%r8, %r18, 7;
	setp.lt.u32 	%p6, %r2, 8;
	@%p6 bra 	$L__BB0_8;
	mul.wide.u32 	%rd21, %r24, 8;
	add.s64 	%rd22, %rd10, %rd21;
	ld.global.f64 	%fd82, [%rd22];
	add.s64 	%rd23, %rd1, %rd21;
	ld.global.f64 	%fd83, [%rd23];
	sub.f64 	%fd84, %fd82, %fd83;
	fma.rn.f64 	%fd85, %fd84, %fd84, %fd140;
	ld.global.f64 	%fd86, [%rd22+8];
	ld.global.f64 	%fd87, [%rd23+8];
	sub.f64 	%fd88, %fd86, %fd87;
	fma.rn.f64 	%fd89, %fd88, %fd88, %fd85;
	ld.global.f64 	%fd90, [%rd22+16];
	ld.global.f64 	%fd91, [%rd23+16];
	sub.f64 	%fd92, %fd90, %fd91;
	fma.rn.f64 	%fd93, %fd92, %fd92, %fd89;
	ld.global.f64 	%fd94, [%rd22+24];
	ld.global.f64 	%fd95, [%rd23+24];
	sub.f64 	%fd96, %fd94, %fd95;
	fma.rn.f64 	%fd97, %fd96, %fd96, %fd93;
	ld.global.f64 	%fd98, [%rd22+32];
	ld.global.f64 	%fd99, [%rd23+32];
	sub.f64 	%fd100, %fd98, %fd99;
	fma.rn.f64 	%fd101, %fd100, %fd100, %fd97;
	ld.global.f64 	%fd102, [%rd22+40];
	ld.global.f64 	%fd103, [%rd23+40];
	sub.f64 	%fd104, %fd102, %fd103;
	fma.rn.f64 	%fd105, %fd104, %fd104, %fd101;
	ld.global.f64 	%fd106, [%rd22+48];
	ld.global.f64 	%fd107, [%rd23+48];
	sub.f64 	%fd108, %fd106, %fd107;
	fma.rn.f64 	%fd109, %fd108, %fd108, %fd105;
	ld.global.f64 	%fd110, [%rd22+56];
	ld.global.f64 	%fd111, [%rd23+56];
	sub.f64 	%fd112, %fd110, %fd111;
	fma.rn.f64 	%fd140, %fd112, %fd112, %fd109;
	add.s32 	%r24, %r24, 8;
$L__BB0_8:
	setp.eq.s32 	%p7, %r8, 0;
	@%p7 bra 	$L__BB0_14;
	and.b32  	%r11, %r18, 3;
	setp.lt.u32 	%p8, %r8, 4;
	@%p8 bra 	$L__BB0_11;
	mul.wide.u32 	%rd24, %r24, 8;
	add.s64 	%rd25, %rd10, %rd24;
	ld.global.f64 	%fd114, [%rd25];
	add.s64 	%rd26, %rd1, %rd24;
	ld.global.f64 	%fd115, [%rd26];
	sub.f64 	%fd116, %fd114, %fd115;
	fma.rn.f64 	%fd117, %fd116, %fd116, %fd140;
	ld.global.f64 	%fd118, [%rd25+8];
	ld.global.f64 	%fd119, [%rd26+8];
	sub.f64 	%fd120, %fd118, %fd119;
	fma.rn.f64 	%fd121, %fd120, %fd120, %fd117;
	ld.global.f64 	%fd122, [%rd25+16];
	ld.global.f64 	%fd123, [%rd26+16];
	sub.f64 	%fd124, %fd122, %fd123;
	fma.rn.f64 	%fd125, %fd124, %fd124, %fd121;
	ld.global.f64 	%fd126, [%rd25+24];
	ld.global.f64 	%fd127, [%rd26+24];
	sub.f64 	%fd128, %fd126, %fd127;
	fma.rn.f64 	%fd140, %fd128, %fd128, %fd125;
	add.s32 	%r24, %r24, 4;
$L__BB0_11:
	setp.eq.s32 	%p9, %r11, 0;
	@%p9 bra 	$L__BB0_14;
	mul.wide.u32 	%rd27, %r24, 8;
	add.s64 	%rd35, %rd1, %rd27;
	add.s64 	%rd28, %rd27, %rd3;
	add.s64 	%rd34, %rd2, %rd28;
	neg.s32 	%r26, %r11;
$L__BB0_13:
	.pragma "nounroll";
	ld.global.f64 	%fd129, [%rd34];
	ld.global.f64 	%fd130, [%rd35];
	sub.f64 	%fd131, %fd129, %fd130;
	fma.rn.f64 	%fd140, %fd131, %fd131, %fd140;
	add.s64 	%rd35, %rd35, 8;
	add.s64 	%rd34, %rd34, 8;
	add.s32 	%r26, %r26, 1;
	setp.ne.s32 	%p10, %r26, 0;
	@%p10 bra 	$L__BB0_13;
$L__BB0_14:
	cvta.to.global.u64 	%rd29, %rd17;
	mul.wide.u32 	%rd30, %r1, 8;
	add.s64 	%rd31, %rd29, %rd30;
	st.global.f64 	[%rd31], %fd140;
$L__BB0_15:
	ret;

}


// ===== COMPILED SASS (sm_100) =====

	.target	sm_100

	.elftype	@"ET_EXEC"


//--------------------- .note.nv.tkinfo           --------------------------
	.section	.note.nv.tkinfo,"",@"SHT_NOTE"
	.sectionflags	@"SHF_NOTE_NV_TKINFO"
	.tkinfo
        /*0018*/ 	.word	0x00000002
        /*0030*/ 	.string	""
        /*0030*/ 	.string	"ptxas"
        /*0030*/ 	.string	"Cuda compilation tools, release 13.0, V13.0.88"
        /*0030*/ 	.string	"Build cuda_13.0.r13.0/compiler.36424714_0"
        /*0030*/ 	.string	"-arch sm_100 -m 64 "



//--------------------- .note.nv.cuinfo           --------------------------
	.section	.note.nv.cuinfo,"",@"SHT_NOTE"
	.sectionflags	@"SHF_NOTE_NV_CUINFO"
        /*0018*/ 	.short	0x0002
        /*001a*/ 	.short	0x0064
        /*001c*/ 	.short	0x0082
	.zero		2


//--------------------- .nv.info                  --------------------------
	.section	.nv.info,"",@"SHT_CUDA_INFO"
	.align	4


	//----- nvinfo : EIATTR_REGCOUNT
	.align		4
        /*0000*/ 	.byte	0x04, 0x2f
        /*0002*/ 	.short	(.L_1 - .L_0)
	.align		4
.L_0:
        /*0004*/ 	.word	index@(_Z9DisKernelPdS_S_iii)
        /*0008*/ 	.word	0x00000020


	//----- nvinfo : EIATTR_FRAME_SIZE
	.align		4
.L_1:
        /*000c*/ 	.byte	0x04, 0x11
        /*000e*/ 	.short	(.L_3 - .L_2)
	.align		4
.L_2:
        /*0010*/ 	.word	index@(_Z9DisKernelPdS_S_iii)
        /*0014*/ 	.word	0x00000000


	//----- nvinfo : EIATTR_MIN_STACK_SIZE
	.align		4
.L_3:
        /*0018*/ 	.byte	0x04, 0x12
        /*001a*/ 	.short	(.L_5 - .L_4)
	.align		4
.L_4:
        /*001c*/ 	.word	index@(_Z9DisKernelPdS_S_iii)
        /*0020*/ 	.word	0x00000000
.L_5:


//--------------------- .nv.compat                --------------------------
	.section	.nv.compat,"",@"SHT_CUDA_COMPAT_INFO"
	.align	4
        /*0000*/ 	.byte	0x02, 0x09, 0x00, 0x00, 0x02, 0x02, 0x01, 0x00, 0x02, 0x05, 0x05, 0x00, 0x03, 0x07, 0x01, 0x01
        /*0010*/ 	.byte	0x02, 0x03, 0x00, 0x00, 0x02, 0x06, 0x01, 0x00, 0x04, 0x0b, 0x08, 0x00, 0x01, 0x00, 0x00, 0x00
        /*0020*/ 	.byte	0x00, 0x00, 0x00, 0x00


//--------------------- .nv.info._Z9DisKernelPdS_S_iii --------------------------
	.section	.nv.info._Z9DisKernelPdS_S_iii,"",@"SHT_CUDA_INFO"
	.sectionflags	@""
	.align	4


	//----- nvinfo : EIATTR_CUDA_API_VERSION
	.align		4
        /*0000*/ 	.byte	0x04, 0x37
        /*0002*/ 	.short	(.L_7 - .L_6)
.L_6:
        /*0004*/ 	.word	0x00000082


	//----- nvinfo : EIATTR_KPARAM_INFO
	.align		4
.L_7:
        /*0008*/ 	.byte	0x04, 0x17
        /*000a*/ 	.short	(.L_9 - .L_8)
.L_8:
        /*000c*/ 	.word	0x00000000
        /*0010*/ 	.short	0x0005
        /*0012*/ 	.short	0x0020
        /*0014*/ 	.byte	0x00, 0xf0, 0x11, 0x00


	//----- nvinfo : EIATTR_KPARAM_INFO
	.align		4
.L_9:
        /*0018*/ 	.byte	0x04, 0x17
        /*001a*/ 	.short	(.L_11 - .L_10)
.L_10:
        /*001c*/ 	.word	0x00000000
        /*0020*/ 	.short	0x0004
        /*0022*/ 	.short	0x001c
        /*0024*/ 	.byte	0x00, 0xf0, 0x11, 0x00


	//----- nvinfo : EIATTR_KPARAM_INFO
	.align		4
.L_11:
        /*0028*/ 	.byte	0x04, 0x17
        /*002a*/ 	.short	(.L_13 - .L_12)
.L_12:
        /*002c*/ 	.word	0x00000000
        /*0030*/ 	.short	0x0003
        /*0032*/ 	.short	0x0018
        /*0034*/ 	.byte	0x00, 0xf0, 0x11, 0x00


	//----- nvinfo : EIATTR_KPARAM_INFO
	.align		4
.L_13:
        /*0038*/ 	.byte	0x04, 0x17
        /*003a*/ 	.short	(.L_15 - .L_14)
.L_14:
        /*003c*/ 	.word	0x00000000
        /*0040*/ 	.short	0x0002
        /*0042*/ 	.short	0x0010
        /*0044*/ 	.byte	0x00, 0xf5, 0x21, 0x00


	//----- nvinfo : EIATTR_KPARAM_INFO
	.align		4
.L_15:
        /*0048*/ 	.byte	0x04, 0x17
        /*004a*/ 	.short	(.L_17 - .L_16)
.L_16:
        /*004c*/ 	.word	0x00000000
        /*0050*/ 	.short	0x0001
        /*0052*/ 	.short	0x0008
        /*0054*/ 	.byte	0x00, 0xf5, 0x21, 0x00


	//----- nvinfo : EIATTR_KPARAM_INFO
	.align		4
.L_17:
        /*0058*/ 	.byte	0x04, 0x17
        /*005a*/ 	.short	(.L_19 - .L_18)
.L_18:
        /*005c*/ 	.word	0x00000000
        /*0060*/ 	.short	0x0000
        /*0062*/ 	.short	0x0000
        /*0064*/ 	.byte	0x00, 0xf5, 0x21, 0x00


	//----- nvinfo : EIATTR_SPARSE_MMA_MASK
	.align		4
.L_19:
        /*0068*/ 	.byte	0x03, 0x50
        /*006a*/ 	.short	0x0000


	//----- nvinfo : EIATTR_MAXREG_COUNT
	.align		4
        /*006c*/ 	.byte	0x03, 0x1b
        /*006e*/ 	.short	0x00ff


	//----- nvinfo : EIATTR_MERCURY_ISA_VERSION
	.align		4
        /*0070*/ 	.byte	0x03, 0x5f
        /*0072*/ 	.short	0x0101


	//----- nvinfo : EIATTR_VRC_CTA_INIT_COUNT
	.align		4
        /*0074*/ 	.byte	0x02, 0x4a
	.zero		1
	.zero		1


	//----- nvinfo : EIATTR_EXIT_INSTR_OFFSETS
	.align		4
        /*0078*/ 	.byte	0x04, 0x1c
        /*007a*/ 	.short	(.L_21 - .L_20)


	//   ....[0]....
.L_20:
        /*007c*/ 	.word	0x00000040


	//   ....[1]....
        /*0080*/ 	.word	0x00000c40


	//----- nvinfo : EIATTR_CBANK_PARAM_SIZE
	.align		4
.L_21:
        /*0084*/ 	.byte	0x03, 0x19
        /*0086*/ 	.short	0x0024


	//----- nvinfo : EIATTR_PARAM_CBANK
	.align		4
        /*0088*/ 	.byte	0x04, 0x0a
        /*008a*/ 	.short	(.L_23 - .L_22)
	.align		4
.L_22:
        /*008c*/ 	.word	index@(.nv.constant0._Z9DisKernelPdS_S_iii)
        /*0090*/ 	.short	0x0380
        /*0092*/ 	.short	0x0024


	//----- nvinfo : EIATTR_SW_WAR
	.align		4
.L_23:
        /*0094*/ 	.byte	0x04, 0x36
        /*0096*/ 	.short	(.L_25 - .L_24)
.L_24:
        /*0098*/ 	.word	0x00000008
.L_25:


//--------------------- .nv.callgraph             --------------------------
	.section	.nv.callgraph,"",@"SHT_CUDA_CALLGRAPH"
	.align	4
	.sectionentsize	8
	.align		4
        /*0000*/ 	.word	0x00000000
	.align		4
        /*0004*/ 	.word	0xffffffff
	.align		4
        /*0008*/ 	.word	0x00000000
	.align		4
        /*000c*/ 	.word	0xfffffffe
	.align		4
        /*0010*/ 	.word	0x00000000
	.align		4
        /*0014*/ 	.word	0xfffffffd
	.align		4
        /*0018*/ 	.word	0x00000000
	.align		4
        /*001c*/ 	.word	0xfffffffc


//--------------------- .text._Z9DisKernelPdS_S_iii --------------------------
	.section	.text._Z9DisKernelPdS_S_iii,"ax",@progbits
	.align	128
        .global         _Z9DisKernelPdS_S_iii
        .type           _Z9DisKernelPdS_S_iii,@function
        .size           _Z9DisKernelPdS_S_iii,(.L_x_7 - _Z9DisKernelPdS_S_iii)
        .other          _Z9DisKernelPdS_S_iii,@"STO_CUDA_ENTRY STV_DEFAULT"
_Z9DisKernelPdS_S_iii:
.text._Z9DisKernelPdS_S_iii:
[----:B------:R-:W-:Y:S01]  /*0000*/  LDC R1, c[0x0][0x37c] ;  /* 0x0000df00ff017b82 */ /* 0x000fe20000000800 */
[----:B------:R-:W0:Y:S01]  /*0010*/  S2R R0, SR_CTAID.X ;  /* 0x0000000000007919 */ /* 0x000e220000002500 */
[----:B------:R-:W0:Y:S02]  /*0020*/  LDCU UR4, c[0x0][0x39c] ;  /* 0x00007380ff0477ac */ /* 0x000e240008000800 */
[----:B0-----:R-:W-:-:S13]  /*0030*/  ISETP.GE.AND P0, PT, R0, UR4, PT ;  /* 0x0000000400007c0c */ /* 0x001fda000bf06270 */
[----:B------:R-:W-:Y:S05]  /*0040*/  @P0 EXIT ;  /* 0x000000000000094d */ /* 0x000fea0003800000 */
[----:B------:R-:W0:Y:S01]  /*0050*/  LDCU UR6, c[0x0][0x3a0] ;  /* 0x00007400ff0677ac */ /* 0x000e220008000800 */
[----:B------:R-:W-:Y:S01]  /*0060*/  CS2R R14, SRZ ;  /* 0x00000000000e7805 */ /* 0x000fe2000001ff00 */
[----:B------:R-:W1:Y:S01]  /*0070*/  LDCU.64 UR10, c[0x0][0x358] ;  /* 0x00006b00ff0a77ac */ /* 0x000e620008000a00 */
[----:B0-----:R-:W-:-:S09]  /*0080*/  UISETP.GE.AND UP0, UPT, UR6, 0x1, UPT ;  /* 0x000000010600788c */ /* 0x001fd2000bf06270 */
[----:B-1----:R-:W-:Y:S05]  /*0090*/  BRA.U !UP0, `(.L_x_0) ;  /* 0x0000000908dc7547 */ /* 0x002fea000b800000 */
[----:B------:R-:W0:Y:S01]  /*00a0*/  LDCU UR4, c[0x0][0x398] ;  /* 0x00007300ff0477ac */ /* 0x000e220008000800 */
[----:B------:R-:W-:Y:S01]  /*00b0*/  IMAD.MOV.U32 R13, RZ, RZ, RZ ;  /* 0x000000ffff0d7224 */ /* 0x000fe200078e00ff */
[----:B------:R-:W-:Y:S01]  /*00c0*/  CS2R R14, SRZ ;  /* 0x00000000000e7805 */ /* 0x000fe2000001ff00 */
[----:B------:R-:W-:Y:S02]  /*00d0*/  UISETP.GE.U32.AND UP1, UPT, UR6, 0x10, UPT ;  /* 0x000000100600788c */ /* 0x000fe4000bf26070 */
[----:B------:R-:W-:-:S04]  /*00e0*/  ULOP3.LUT UR7, UR6, 0xf, URZ, 0xc0, !UPT ;  /* 0x0000000f06077892 */ /* 0x000fc8000f8ec0ff */
[----:B------:R-:W-:Y:S01]  /*00f0*/  UISETP.NE.AND UP0, UPT, UR7, URZ, UPT ;  /* 0x000000ff0700728c */ /* 0x000fe2000bf05270 */
[----:B0-----:R-:W-:-:S05]  /*0100*/  IMAD R4, R0, UR4, RZ ;  /* 0x0000000400047c24 */ /* 0x001fca000f8e02ff */
[----:B------:R-:W-:Y:S01]  /*0110*/  SHF.R.S32.HI R5, RZ, 0x1f, R4 ;  /* 0x0000001fff057819 */ /* 0x000fe20000011404 */
[----:B------:R-:W-:Y:S06]  /*0120*/  BRA.U !UP1, `(.L_x_1) ;  /* 0x00000005094c7547 */ /* 0x000fec000b800000 */
[----:B------:R-:W0:Y:S01]  /*0130*/  LDCU.128 UR12, c[0x0][0x380] ;  /* 0x00007000ff0c77ac */ /* 0x000e220008000c00 */
[----:B------:R-:W-:Y:S01]  /*0140*/  CS2R R14, SRZ ;  /* 0x00000000000e7805 */ /* 0x000fe2000001ff00 */
[----:B------:R-:W-:-:S04]  /*0150*/  ULOP3.LUT UR8, UR6, 0x7ffffff0, URZ, 0xc0, !UPT ;  /* 0x7ffffff006087892 */ /* 0x000fc8000f8ec0ff */
[----:B------:R-:W-:Y:S02]  /*0160*/  UIADD3 UR9, UPT, UPT, -UR8, URZ, URZ ;  /* 0x000000ff08097290 */ /* 0x000fe4000fffe1ff */
[----:B------:R-:W-:Y:S01]  /*0170*/  IMAD.U32 R13, RZ, RZ, UR8 ;  /* 0x00000008ff0d7e24 */ /* 0x000fe2000f8e00ff */
[----:B0-----:R-:W-:Y:S01]  /*0180*/  UIADD3 UR4, UP1, UPT, UR14, 0x40, URZ ;  /* 0x000000400e047890 */ /* 0x001fe2000ff3e0ff */
[----:B------:R-:W-:-:S03]  /*0190*/  IADD3 R2, P0, PT, R4, UR12, RZ ;  /* 0x0000000c04027c10 */ /* 0x000fc6000ff1e0ff */
[----:B------:R-:W-:Y:S01]  /*01a0*/  UIADD3.X UR5, UPT, UPT, URZ, UR15, URZ, UP1, !UPT ;  /* 0x0000000fff057290 */ /* 0x000fe20008ffe4ff */
[----:B------:R-:W-:Y:S02]  /*01b0*/  IADD3 R2, P1, PT, R2, 0x40, RZ ;  /* 0x0000004002027810 */ /* 0x000fe40007f3e0ff */
[----:B------:R-:W-:Y:S02]  /*01c0*/  MOV R8, UR4 ;  /* 0x0000000400087c02 */ /* 0x000fe40008000f00 */
[----:B------:R-:W-:Y:S01]  /*01d0*/  IADD3.X R3, PT, PT, RZ, UR13, R5, P1, P0 ;  /* 0x0000000dff037c10 */ /* 0x000fe20008fe0405 */
[----:B------:R-:W-:-:S08]  /*01e0*/  IMAD.U32 R9, RZ, RZ, UR5 ;  /* 0x00000005ff097e24 */ /* 0x000fd0000f8e00ff */
.L_x_2:
[----:B------:R-:W2:Y:S04]  /*01f0*/  LDG.E.64 R24, desc[UR10][R2.64+-0x40] ;  /* 0xffffc00a02187981 */ /* 0x000ea8000c1e1b00 */
[----:B------:R-:W2:Y:S04]  /*0200*/  LDG.E.64 R26, desc[UR10][R8.64+-0x40] ;  /* 0xffffc00a081a7981 */ /* 0x000ea8000c1e1b00 */
[----:B------:R-:W3:Y:S04]  /*0210*/  LDG.E.64 R6, desc[UR10][R2.64+-0x38] ;  /* 0xffffc80a02067981 */ /* 0x000ee8000c1e1b00 */
[----:B------:R-:W3:Y:S04]  /*0220*/  LDG.E.64 R10, desc[UR10][R8.64+-0x38] ;  /* 0xffffc80a080a7981 */ /* 0x000ee8000c1e1b00 */
[----:B------:R-:W4:Y:S04]  /*0230*/  LDG.E.64 R22, desc[UR10][R2.64+-0x30] ;  /* 0xffffd00a02167981 */ /* 0x000f28000c1e1b00 */
[----:B------:R-:W4:Y:S04]  /*0240*/  LDG.E.64 R20, desc[UR10][R8.64+-0x30] ;  /* 0xffffd00a08147981 */ /* 0x000f28000c1e1b00 */
[----:B------:R-:W5:Y:S04]  /*0250*/  LDG.E.64 R16, desc[UR10][R2.64+-0x28] ;  /* 0xffffd80a02107981 */ /* 0x000f68000c1e1b00 */
[----:B------:R-:W5:Y:S01]  /*0260*/  LDG.E.64 R18, desc[UR10][R8.64+-0x28] ;  /* 0xffffd80a08127981 */ /* 0x000f62000c1e1b00 */
[----:B--2---:R-:W-:-:S08]  /*0270*/  DADD R24, R24, -R26 ;  /* 0x0000000018187229 */ /* 0x004fd0000000081a */
[----:B------:R-:W-:Y:S02]  /*0280*/  DFMA R14, R24, R24, R14 ;  /* 0x00000018180e722b */ /* 0x000fe4000000000e */
[----:B---3--:R-:W-:Y:S01]  /*0290*/  DADD R24, R6, -R10 ;  /* 0x0000000006187229 */ /* 0x008fe2000000080a */
[----:B------:R-:W2:Y:S04]  /*02a0*/  LDG.E.64 R6, desc[UR10][R2.64+-0x20] ;  /* 0xffffe00a02067981 */ /* 0x000ea8000c1e1b00 */
[----:B------:R-:W2:Y:S01]  /*02b0*/  LDG.E.64 R10, desc[UR10][R8.64+-0x20] ;  /* 0xffffe00a080a7981 */ /* 0x000ea2000c1e1b00 */
[----:B----4-:R-:W-:Y:S02]  /*02c0*/  DADD R20, R22, -R20 ;  /* 0x0000000016147229 */ /* 0x010fe40000000814 */
[----:B------:R-:W-:Y:S01]  /*02d0*/  DFMA R14, R24, R24, R14 ;  /* 0x00000018180e722b */ /* 0x000fe2000000000e */
[----:B------:R-:W3:Y:S04]  /*02e0*/  LDG.E.64 R22, desc[UR10][R2.64+-0x18] ;  /* 0xffffe80a02167981 */ /* 0x000ee8000c1e1b00 */
[----:B------:R-:W3:Y:S01]  /*02f0*/  LDG.E.64 R24, desc[UR10][R8.64+-0x18] ;  /* 0xffffe80a08187981 */ /* 0x000ee2000c1e1b00 */
[----:B-----5:R-:W-:-:S02]  /*0300*/  DADD R18, R16, -R18 ;  /* 0x0000000010127229 */ /* 0x020fc40000000812 */
[----:B------:R-:W-:Y:S01]  /*0310*/  DFMA R20, R20, R20, R14 ;  /* 0x000000141414722b */ /* 0x000fe2000000000e */
[----:B------:R-:W4:Y:S04]  /*0320*/  LDG.E.64 R16, desc[UR10][R8.64+-0x10] ;  /* 0xfffff00a08107981 */ /* 0x000f28000c1e1b00 */
[----:B------:R-:W4:Y:S03]  /*0330*/  LDG.E.64 R14, desc[UR10][R2.64+-0x10] ;  /* 0xfffff00a020e7981 */ /* 0x000f26000c1e1b00 */
[----:B------:R-:W-:Y:S01]  /*0340*/  DFMA R26, R18, R18, R20 ;  /* 0x00000012121a722b */ /* 0x000fe20000000014 */
[----:B------:R-:W5:Y:S04]  /*0350*/  LDG.E.64 R18, desc[UR10][R2.64+-0x8] ;  /* 0xfffff80a02127981 */ /* 0x000f68000c1e1b00 */
[----:B------:R-:W5:Y:S01]  /*0360*/  LDG.E.64 R20, desc[UR10][R8.64+-0x8] ;  /* 0xfffff80a08147981 */ /* 0x000f62000c1e1b00 */
[----:B--2---:R-:W-:-:S03]  /*0370*/  DADD R6, R6, -R10 ;  /* 0x0000000006067229 */ /* 0x004fc6000000080a */
[----:B------:R-:W2:Y:S05]  /*0380*/  LDG.E.64 R10, desc[UR10][R2.64] ;  /* 0x0000000a020a7981 */ /* 0x000eaa000c1e1b00 */
[----:B------:R-:W-:Y:S02]  /*0390*/  DFMA R26, R6, R6, R26 ;  /* 0x00000006061a722b */ /* 0x000fe4000000001a */
[----:B---3--:R-:W-:Y:S01]  /*03a0*/  DADD R22, R22, -R24 ;  /* 0x0000000016167229 */ /* 0x008fe20000000818 */
[----:B------:R-:W2:Y:S04]  /*03b0*/  LDG.E.64 R6, desc[UR10][R8.64] ;  /* 0x0000000a08067981 */ /* 0x000ea8000c1e1b00 */
[----:B------:R-:W3:Y:S03]  /*03c0*/  LDG.E.64 R24, desc[UR10][R2.64+0x10] ;  /* 0x0000100a02187981 */ /* 0x000ee6000c1e1b00 */
[----:B------:R-:W-:-:S02]  /*03d0*/  DFMA R26, R22, R22, R26 ;  /* 0x00000016161a722b */ /* 0x000fc4000000001a */
[----:B----4-:R-:W-:Y:S01]  /*03e0*/  DADD R22, R14, -R16 ;  /* 0x000000000e167229 */ /* 0x010fe20000000810 */
[----:B------:R-:W4:Y:S04]  /*03f0*/  LDG.E.64 R16, desc[UR10][R2.64+0x8] ;  /* 0x0000080a02107981 */ /* 0x000f28000c1e1b00 */
[----:B------:R-:W4:Y:S01]  /*0400*/  LDG.E.64 R14, desc[UR10][R8.64+0x8] ;  /* 0x0000080a080e7981 */ /* 0x000f22000c1e1b00 */
[----:B-----5:R-:W-:Y:S02]  /*0410*/  DADD R18, R18, -R20 ;  /* 0x0000000012127229 */ /* 0x020fe40000000814 */
[----:B------:R-:W-:Y:S01]  /*0420*/  DFMA R26, R22, R22, R26 ;  /* 0x00000016161a722b */ /* 0x000fe2000000001a */
[----:B------:R-:W5:Y:S04]  /*0430*/  LDG.E.64 R20, desc[UR10][R2.64+0x18] ;  /* 0x0000180a02147981 */ /* 0x000f68000c1e1b00 */
[----:B------:R-:W3:Y:S03]  /*0440*/  LDG.E.64 R22, desc[UR10][R8.64+0x10] ;  /* 0x0000100a08167981 */ /* 0x000ee6000c1e1b00 */
[----:B------:R-:W-:Y:S01]  /*0450*/  DFMA R26, R18, R18, R26 ;  /* 0x00000012121a722b */ /* 0x000fe2000000001a */
[----:B------:R-:W5:Y:S01]  /*0460*/  LDG.E.64 R18, desc[UR10][R8.64+0x18] ;  /* 0x0000180a08127981 */ /* 0x000f62000c1e1b00 */
[----:B--2---:R-:W-:-:S03]  /*0470*/  DADD R6, R10, -R6 ;  /* 0x000000000a067229 */ /* 0x004fc60000000806 */
[----:B------:R-:W2:Y:S05]  /*0480*/  LDG.E.64 R10, desc[UR10][R2.64+0x20] ;  /* 0x0000200a020a7981 */ /* 0x000eaa000c1e1b00 */
[----:B------:R-:W-:Y:S02]  /*0490*/  DFMA R26, R6, R6, R26 ;  /* 0x00000006061a722b */ /* 0x000fe4000000001a */
[----:B------:R-:W2:Y:S01]  /*04a0*/  LDG.E.64 R6, desc[UR10][R8.64+0x20] ;  /* 0x0000200a08067981 */ /* 0x000ea2000c1e1b00 */
[----:B----4-:R-:W-:-:S03]  /*04b0*/  DADD R14, R16, -R14 ;  /* 0x00000000100e7229 */ /* 0x010fc6000000080e */
[----:B------:R-:W4:Y:S05]  /*04c0*/  LDG.E.64 R16, desc[UR10][R8.64+0x28] ;  /* 0x0000280a08107981 */ /* 0x000f2a000c1e1b00 */
[----:B------:R-:W-:Y:S02]  /*04d0*/  DFMA R26, R14, R14, R26 ;  /* 0x0000000e0e1a722b */ /* 0x000fe4000000001a */
[----:B---3--:R-:W-:Y:S01]  /*04e0*/  DADD R22, R24, -R22 ;  /* 0x0000000018167229 */ /* 0x008fe20000000816 */
[----:B------:R-:W4:Y:S04]  /*04f0*/  LDG.E.64 R14, desc[UR10][R2.64+0x28] ;  /* 0x0000280a020e7981 */ /* 0x000f28000c1e1b00 */
[----:B------:R-:W3:Y:S03]  /*0500*/  LDG.E.64 R24, desc[UR10][R2.64+0x38] ;  /* 0x0000380a02187981 */ /* 0x000ee6000c1e1b00 */
[----:B------:R-:W-:-:S02]  /*0510*/  DFMA R26, R22, R22, R26 ;  /* 0x00000016161a722b */ /* 0x000fc4000000001a */
[----:B-----5:R-:W-:Y:S01]  /*0520*/  DADD R22, R20, -R18 ;  /* 0x0000000014167229 */ /* 0x020fe20000000812 */
[----:B------:R0:W5:Y:S04]  /*0530*/  LDG.E.64 R20, desc[UR10][R2.64+0x30] ;  /* 0x0000300a02147981 */ /* 0x000168000c1e1b00 */
[----:B------:R-:W5:Y:S03]  /*0540*/  LDG.E.64 R18, desc[UR10][R8.64+0x30] ;  /* 0x0000300a08127981 */ /* 0x000f66000c1e1b00 */
[----:B------:R-:W-:Y:S02]  /*0550*/  DFMA R26, R22, R22, R26 ;  /* 0x00000016161a722b */ /* 0x000fe4000000001a */
[----:B------:R1:W3:Y:S01]  /*0560*/  LDG.E.64 R22, desc[UR10][R8.64+0x38] ;  /* 0x0000380a08167981 */ /* 0x0002e2000c1e1b00 */
[----:B------:R-:W-:-:S04]  /*0570*/  UIADD3 UR9, UPT, UPT, UR9, 0x10, URZ ;  /* 0x0000001009097890 */ /* 0x000fc8000fffe0ff */
[----:B------:R-:W-:Y:S01]  /*0580*/  UISETP.NE.AND UP1, UPT, UR9, URZ, UPT ;  /* 0x000000ff0900728c */ /* 0x000fe2000bf25270 */
[----:B0-----:R-:W-:Y:S02]  /*0590*/  IADD3 R2, P0, PT, R2, 0x80, RZ ;  /* 0x0000008002027810 */ /* 0x001fe40007f1e0ff */
[----:B-1----:R-:W-:-:S03]  /*05a0*/  IADD3 R8, P1, PT, R8, 0x80, RZ ;  /* 0x0000008008087810 */ /* 0x002fc60007f3e0ff */
[----:B------:R-:W-:Y:S01]  /*05b0*/  IMAD.X R3, RZ, RZ, R3, P0 ;  /* 0x000000ffff037224 */ /* 0x000fe200000e0603 */
[----:B------:R-:W-:Y:S01]  /*05c0*/  IADD3.X R9, PT, PT, RZ, R9, RZ, P1, !PT ;  /* 0x00000009ff097210 */ /* 0x000fe20000ffe4ff */
[----:B--2---:R-:W-:-:S08]  /*05d0*/  DADD R6, R10, -R6 ;  /* 0x000000000a067229 */ /* 0x004fd00000000806 */
[----:B------:R-:W-:Y:S02]  /*05e0*/  DFMA R26, R6, R6, R26 ;  /* 0x00000006061a722b */ /* 0x000fe4000000001a */
[----:B----4-:R-:W-:-:S08]  /*05f0*/  DADD R14, R14, -R16 ;  /* 0x000000000e0e7229 */ /* 0x010fd00000000810 */
[----:B------:R-:W-:Y:S02]  /*0600*/  DFMA R26, R14, R14, R26 ;  /* 0x0000000e0e1a722b */ /* 0x000fe4000000001a */
[----:B-----5:R-:W-:Y:S02]  /*0610*/  DADD R18, R20, -R18 ;  /* 0x0000000014127229 */ /* 0x020fe40000000812 */
[----:B---3--:R-:W-:-:S06]  /*0620*/  DADD R22, R24, -R22 ;  /* 0x0000000018167229 */ /* 0x008fcc0000000816 */
[----:B------:R-:W-:-:S08]  /*0630*/  DFMA R26, R18, R18, R26 ;  /* 0x00000012121a722b */ /* 0x000fd0000000001a */
[----:B------:R-:W-:Y:S01]  /*0640*/  DFMA R14, R22, R22, R26 ;  /* 0x00000016160e722b */ /* 0x000fe2000000001a */
[----:B------:R-:W-:Y:S10]  /*0650*/  BRA.U UP1, `(.L_x_2) ;  /* 0xfffffff901e47547 */ /* 0x000ff4000b83ffff */
.L_x_1:
[----:B------:R-:W-:Y:S05]  /*0660*/  BRA.U !UP0, `(.L_x_0) ;  /* 0x0000000508687547 */ /* 0x000fea000b800000 */
[----:B------:R-:W0:Y:S01]  /*0670*/  LDC.64 R6, c[0x0][0x380] ;  /* 0x0000e000ff067b82 */ /* 0x000e220000000a00 */
[----:B------:R-:W-:Y:S02]  /*0680*/  UISETP.GE.U32.AND UP0, UPT, UR7, 0x8, UPT ;  /* 0x000000080700788c */ /* 0x000fe4000bf06070 */
[----:B------:R-:W-:-:S04]  /*0690*/  ULOP3.LUT UR5, UR6, 0x7, URZ, 0xc0, !UPT ;  /* 0x0000000706057892 */ /* 0x000fc8000f8ec0ff */
[----:B------:R-:W-:Y:S01]  /*06a0*/  UISETP.NE.AND UP1, UPT, UR5, URZ, UPT ;  /* 0x000000ff0500728c */ /* 0x000fe2000bf25270 */
[----:B0-----:R-:W-:-:S05]  /*06b0*/  IADD3 R2, P0, PT, R4, R6, RZ ;  /* 0x0000000604027210 */ /* 0x001fca0007f1e0ff */
[----:B------:R-:W-:Y:S01]  /*06c0*/  IMAD.X R3, R5, 0x1, R7, P0 ;  /* 0x0000000105037824 */ /* 0x000fe200000e0607 */
[----:B------:R-:W-:Y:S07]  /*06d0*/  BRA.U !UP0, `(.L_x_3) ;  /* 0x0000000108907547 */ /* 0x000fee000b800000 */
[----:B------:R-:W0:Y:S01]  /*06e0*/  LDC.64 R10, c[0x0][0x388] ;  /* 0x0000e200ff0a7b82 */ /* 0x000e220000000a00 */
[----:B------:R-:W-:-:S05]  /*06f0*/  IMAD.WIDE.U32 R8, R13, 0x8, R2 ;  /* 0x000000080d087825 */ /* 0x000fca00078e0002 */
[----:B------:R-:W2:Y:S04]  /*0700*/  LDG.E.64 R16, desc[UR10][R8.64] ;  /* 0x0000000a08107981 */ /* 0x000ea8000c1e1b00 */
[----:B------:R-:W3:Y:S04]  /*0710*/  LDG.E.64 R22, desc[UR10][R8.64+0x8] ;  /* 0x0000080a08167981 */ /* 0x000ee8000c1e1b00 */
[----:B------:R-:W4:Y:S04]  /*0720*/  LDG.E.64 R26, desc[UR10][R8.64+0x10] ;  /* 0x0000100a081a7981 */ /* 0x000f28000c1e1b00 */
[----:B------:R-:W5:Y:S01]  /*0730*/  LDG.E.64 R28, desc[UR10][R8.64+0x38] ;  /* 0x0000380a081c7981 */ /* 0x000f62000c1e1b00 */
[----:B0-----:R-:W-:-:S05]  /*0740*/  IMAD.WIDE.U32 R10, R13, 0x8, R10 ;  /* 0x000000080d0a7825 */ /* 0x001fca00078e000a */
[----:B------:R-:W2:Y:S04]  /*0750*/  LDG.E.64 R18, desc[UR10][R10.64] ;  /* 0x0000000a0a127981 */ /* 0x000ea8000c1e1b00 */
[----:B------:R-:W3:Y:S04]  /*0760*/  LDG.E.64 R24, desc[UR10][R10.64+0x8] ;  /* 0x0000080a0a187981 */ /* 0x000ee8000c1e1b00 */
[----:B------:R-:W5:Y:S01]  /*0770*/  LDG.E.64 R20, desc[UR10][R10.64+0x18] ;  /* 0x0000180a0a147981 */ /* 0x000f62000c1e1b00 */
[----:B--2---:R-:W-:-:S03]  /*0780*/  DADD R18, R16, -R18 ;  /* 0x0000000010127229 */ /* 0x004fc60000000812 */
[----:B------:R-:W4:Y:S05]  /*0790*/  LDG.E.64 R16, desc[UR10][R10.64+0x10] ;  /* 0x0000100a0a107981 */ /* 0x000f2a000c1e1b00 */
[----:B------:R-:W-:Y:S02]  /*07a0*/  DFMA R14, R18, R18, R14 ;  /* 0x00000012120e722b */ /* 0x000fe4000000000e */
[----:B------:R-:W5:Y:S01]  /*07b0*/  LDG.E.64 R18, desc[UR10][R8.64+0x18] ;  /* 0x0000180a08127981 */ /* 0x000f62000c1e1b00 */
[----:B---3--:R-:W-:-:S03]  /*07c0*/  DADD R22, R22, -R24 ;  /* 0x0000000016167229 */ /* 0x008fc60000000818 */
[----:B------:R-:W2:Y:S05]  /*07d0*/  LDG.E.64 R24, desc[UR10][R8.64+0x28] ;  /* 0x0000280a08187981 */ /* 0x000eaa000c1e1b00 */
[----:B------:R-:W-:Y:S01]  /*07e0*/  DFMA R22, R22, R22, R14 ;  /* 0x000000161616722b */ /* 0x000fe2000000000e */
[----:B------:R-:W3:Y:S01]  /*07f0*/  LDG.E.64 R14, desc[UR10][R10.64+0x20] ;  /* 0x0000200a0a0e7981 */ /* 0x000ee2000c1e1b00 */
[----:B----4-:R-:W-:-:S03]  /*0800*/  DADD R26, R26, -R16 ;  /* 0x000000001a1a7229 */ /* 0x010fc60000000810 */
[----:B------:R-:W3:Y:S01]  /*0810*/  LDG.E.64 R16, desc[UR10][R8.64+0x20] ;  /* 0x0000200a08107981 */ /* 0x000ee2000c1e1b00 */
[----:B-----5:R-:W-:-:S04]  /*0820*/  DADD R18, R18, -R20 ;  /* 0x0000000012127229 */ /* 0x020fc80000000814 */
[----:B------:R-:W-:Y:S01]  /*0830*/  DFMA R26, R26, R26, R22 ;  /* 0x0000001a1a1a722b */ /* 0x000fe20000000016 */
[----:B------:R-:W4:Y:S04]  /*0840*/  LDG.E.64 R20, desc[UR10][R8.64+0x30] ;  /* 0x0000300a08147981 */ /* 0x000f28000c1e1b00 */
[----:B------:R-:W2:Y:S03]  /*0850*/  LDG.E.64 R22, desc[UR10][R10.64+0x28] ;  /* 0x0000280a0a167981 */ /* 0x000ea6000c1e1b00 */
[----:B------:R-:W-:Y:S01]  /*0860*/  DFMA R26, R18, R18, R26 ;  /* 0x00000012121a722b */ /* 0x000fe2000000001a */
[----:B------:R-:W4:Y:S04]  /*0870*/  LDG.E.64 R18, desc[UR10][R10.64+0x30] ;  /* 0x0000300a0a127981 */ /* 0x000f28000c1e1b00 */
[----:B------:R-:W5:Y:S01]  /*0880*/  LDG.E.64 R10, desc[UR10][R10.64+0x38] ;  /* 0x0000380a0a0a7981 */ /* 0x000f62000c1e1b00 */
[----:B------:R-:W-:Y:S01]  /*0890*/  VIADD R13, R13, 0x8 ;  /* 0x000000080d0d7836 */ /* 0x000fe20000000000 */
[----:B---3--:R-:W-:-:S08]  /*08a0*/  DADD R14, R16, -R14 ;  /* 0x00000000100e7229 */ /* 0x008fd0000000080e */
[----:B------:R-:W-:Y:S02]  /*08b0*/  DFMA R26, R14, R14, R26 ;  /* 0x0000000e0e1a722b */ /* 0x000fe4000000001a */
[----:B--2---:R-:W-:Y:S02]  /*08c0*/  DADD R22, R24, -R22 ;  /* 0x0000000018167229 */ /* 0x004fe40000000816 */
[----:B----4-:R-:W-:-:S06]  /*08d0*/  DADD R18, R20, -R18 ;  /* 0x0000000014127229 */ /* 0x010fcc0000000812 */
[----:B------:R-:W-:Y:S02]  /*08e0*/  DFMA R26, R22, R22, R26 ;  /* 0x00000016161a722b */ /* 0x000fe4000000001a */
[----:B-----5:R-:W-:-:S06]  /*08f0*/  DADD R28, R28, -R10 ;  /* 0x000000001c1c7229 */ /* 0x020fcc000000080a */
[----:B------:R-:W-:-:S08]  /*0900*/  DFMA R26, R18, R18, R26 ;  /* 0x00000012121a722b */ /* 0x000fd0000000001a */
[----:B------:R-:W-:-:S11]  /*0910*/  DFMA R14, R28, R28, R26 ;  /* 0x0000001c1c0e722b */ /* 0x000fd6000000001a */
.L_x_3:
[----:B------:R-:W-:Y:S05]  /*0920*/  BRA.U !UP1, `(.L_x_0) ;  /* 0x0000000109b87547 */ /* 0x000fea000b800000 */
[----:B------:R-:W-:Y:S02]  /*0930*/  UISETP.GE.U32.AND UP0, UPT, UR5, 0x4, UPT ;  /* 0x000000040500788c */ /* 0x000fe4000bf06070 */
[----:B------:R-:W-:-:S04]  /*0940*/  ULOP3.LUT UR4, UR6, 0x3, URZ, 0xc0, !UPT ;  /* 0x0000000306047892 */ /* 0x000fc8000f8ec0ff */
[----:B------:R-:W-:-:S03]  /*0950*/  UISETP.NE.AND UP1, UPT, UR4, URZ, UPT ;  /* 0x000000ff0400728c */ /* 0x000fc6000bf25270 */
[----:B------:R-:W-:Y:S08]  /*0960*/  BRA.U !UP0, `(.L_x_4) ;  /* 0x0000000108507547 */ /* 0x000ff0000b800000 */
        /* <DEDUP_REMOVED lines=9> */
[----:B------:R-:W4:Y:S04]  /*0a00*/  LDG.E.64 R20, desc[UR10][R28.64+0x10] ;  /* 0x0000100a1c147981 */ /* 0x000f28000c1e1b00 */
[----:B------:R-:W5:Y:S01]  /*0a10*/  LDG.E.64 R24, desc[UR10][R28.64+0x18] ;  /* 0x0000180a1c187981 */ /* 0x000f62000c1e1b00 */
[----:B------:R-:W-:Y:S01]  /*0a20*/  IADD3 R13, PT, PT, R13, 0x4, RZ ;  /* 0x000000040d0d7810 */ /* 0x000fe20007ffe0ff */
[----:B--2---:R-:W-:-:S02]  /*0a30*/  DADD R2, R2, -R8 ;  /* 0x0000000002027229 */ /* 0x004fc40000000808 */
[----:B---3--:R-:W-:-:S06]  /*0a40*/  DADD R10, R10, -R16 ;  /* 0x000000000a0a7229 */ /* 0x008fcc0000000810 */
[----:B------:R-:W-:Y:S02]  /*0a50*/  DFMA R2, R2, R2, R14 ;  /* 0x000000020202722b */ /* 0x000fe4000000000e */
[----:B----4-:R-:W-:-:S06]  /*0a60*/  DADD R18, R18, -R20 ;  /* 0x0000000012127229 */ /* 0x010fcc0000000814 */
[----:B------:R-:W-:Y:S02]  /*0a70*/  DFMA R2, R10, R10, R2 ;  /* 0x0000000a0a02722b */ /* 0x000fe40000000002 */
[----:B-----5:R-:W-:-:S06]  /*0a80*/  DADD R22, R22, -R24 ;  /* 0x0000000016167229 */ /* 0x020fcc0000000818 */
[----:B------:R-:W-:-:S08]  /*0a90*/  DFMA R2, R18, R18, R2 ;  /* 0x000000121202722b */ /* 0x000fd00000000002 */
[----:B------:R-:W-:-:S11]  /*0aa0*/  DFMA R14, R22, R22, R2 ;  /* 0x00000016160e722b */ /* 0x000fd60000000002 */
.L_x_4:
[----:B------:R-:W-:Y:S05]  /*0ab0*/  BRA.U !UP1, `(.L_x_0) ;  /* 0x0000000109547547 */ /* 0x000fea000b800000 */
[----:B------:R-:W0:Y:S01]  /*0ac0*/  LDC.64 R2, c[0x0][0x388] ;  /* 0x0000e200ff027b82 */ /* 0x000e220000000a00 */
[----:B------:R-:W-:Y:S01]  /*0ad0*/  IMAD.WIDE.U32 R4, R13, 0x8, R4 ;  /* 0x000000080d047825 */ /* 0x000fe200078e0004 */
[----:B------:R-:W-:Y:S02]  /*0ae0*/  UIADD3 UR4, UPT, UPT, -UR4, URZ, URZ ;  /* 0x000000ff04047290 */ /* 0x000fe4000fffe1ff */
[----:B------:R-:W-:-:S05]  /*0af0*/  IADD3 R6, P0, PT, R4, R6, RZ ;  /* 0x0000000604067210 */ /* 0x000fca0007f1e0ff */
[----:B------:R-:W-:Y:S02]  /*0b00*/  IMAD.X R7, R5, 0x1, R7, P0 ;  /* 0x0000000105077824 */ /* 0x000fe400000e0607 */
[----:B0-----:R-:W-:-:S04]  /*0b10*/  IMAD.WIDE.U32 R2, R13, 0x8, R2 ;  /* 0x000000080d027825 */ /* 0x001fc800078e0002 */
[----:B------:R-:W-:Y:S01]  /*0b20*/  IMAD.MOV.U32 R8, RZ, RZ, R2 ;  /* 0x000000ffff087224 */ /* 0x000fe200078e0002 */
[----:B------:R-:W-:-:S07]  /*0b30*/  MOV R9, R3 ;  /* 0x0000000300097202 */ /* 0x000fce0000000f00 */
.L_x_5:
[----:B------:R-:W-:Y:S01]  /*0b40*/  IMAD.MOV.U32 R4, RZ, RZ, R8 ;  /* 0x000000ffff047224 */ /* 0x000fe200078e0008 */
[----:B------:R-:W-:Y:S01]  /*0b50*/  MOV R5, R9 ;  /* 0x0000000900057202 */ /* 0x000fe20000000f00 */
[----:B------:R0:W2:Y:S05]  /*0b60*/  LDG.E.64 R2, desc[UR10][R6.64] ;  /* 0x0000000a06027981 */ /* 0x0000aa000c1e1b00 */
[----:B------:R-:W2:Y:S01]  /*0b70*/  LDG.E.64 R4, desc[UR10][R4.64] ;  /* 0x0000000a04047981 */ /* 0x000ea2000c1e1b00 */
[----:B------:R-:W-:Y:S01]  /*0b80*/  UIADD3 UR4, UPT, UPT, UR4, 0x1, URZ ;  /* 0x0000000104047890 */ /* 0x000fe2000fffe0ff */
[----:B------:R-:W-:-:S03]  /*0b90*/  IADD3 R8, P0, PT, R8, 0x8, RZ ;  /* 0x0000000808087810 */ /* 0x000fc60007f1e0ff */
[----:B------:R-:W-:Y:S01]  /*0ba0*/  UISETP.NE.AND UP0, UPT, UR4, URZ, UPT ;  /* 0x000000ff0400728c */ /* 0x000fe2000bf05270 */
[----:B0-----:R-:W-:Y:S01]  /*0bb0*/  IADD3 R6, P1, PT, R6, 0x8, RZ ;  /* 0x0000000806067810 */ /* 0x001fe20007f3e0ff */
[----:B------:R-:W-:-:S03]  /*0bc0*/  IMAD.X R9, RZ, RZ, R9, P0 ;  /* 0x000000ffff097224 */ /* 0x000fc600000e0609 */
[----:B------:R-:W-:Y:S01]  /*0bd0*/  IADD3.X R7, PT, PT, RZ, R7, RZ, P1, !PT ;  /* 0x00000007ff077210 */ /* 0x000fe20000ffe4ff */
[----:B--2---:R-:W-:-:S08]  /*0be0*/  DADD R2, R2, -R4 ;  /* 0x0000000002027229 */ /* 0x004fd00000000804 */
[----:B------:R-:W-:Y:S01]  /*0bf0*/  DFMA R14, R2, R2, R14 ;  /* 0x00000002020e722b */ /* 0x000fe2000000000e */
[----:B------:R-:W-:Y:S10]  /*0c00*/  BRA.U UP0, `(.L_x_5) ;  /* 0xfffffffd00cc7547 */ /* 0x000ff4000b83ffff */
.L_x_0:
[----:B------:R-:W0:Y:S02]  /*0c10*/  LDC.64 R2, c[0x0][0x390] ;  /* 0x0000e400ff027b82 */ /* 0x000e240000000a00 */
[----:B0-----:R-:W-:-:S05]  /*0c20*/  IMAD.WIDE.U32 R2, R0, 0x8, R2 ;  /* 0x0000000800027825 */ /* 0x001fca00078e0002 */
[----:B------:R-:W-:Y:S01]  /*0c30*/  STG.E.64 desc[UR10][R2.64], R14 ;  /* 0x0000000e02007986 */ /* 0x000fe2000c101b0a */
[----:B------:R-:W-:Y:S05]  /*0c40*/  EXIT ;  /* 0x000000000000794d */ /* 0x000fea0003800000 */
.L_x_6:
[----:B------:R-:W-:-:S00]  /*0c50*/  BRA `(.L_x_6) ;  /* 0xfffffffc00fc7947 */ /* 0x000fc0000383ffff */
[----:B------:R-:W-:-:S00]  /*0c60*/  NOP ;  /* 0x0000000000007918 */ /* 0x000fc00000000000 */
        /* <DEDUP_REMOVED lines=9> */
.L_x_7:


//--------------------- .nv.shared.reserved.0     --------------------------
	.section	.nv.shared.reserved.0,"aw",@nobits
	.weak		__nv_reservedSMEM_offset_0_alias
	.size		__nv_reservedSMEM_offset_0_alias, 0, 64
	.other		__nv_reservedSMEM_offset_0_alias,@"STO_CUDA_RESERVED_SHARED STV_DEFAULT"
__nv_reservedSMEM_offset_0_alias:
	.zero		0
	.zero		64


//--------------------- .nv.constant0._Z9DisKernelPdS_S_iii --------------------------
	.section	.nv.constant0._Z9DisKernelPdS_S_iii,"a",@progbits
	.sectionflags	@""
	.align	4
.nv.constant0._Z9DisKernelPdS_S_iii:
	.zero		932


//--------------------- SYMBOLS --------------------------

	.type		.nv.reservedSmem.offset0,@object
	.size		.nv.reservedSmem.offset0,0x4
